	.headerflags	@"EF_CUDA_TEXMODE_UNIFIED EF_CUDA_64BIT_ADDRESS EF_CUDA_SM86 EF_CUDA_VIRTUAL_SM(EF_CUDA_SM86)"
	.elftype	@"ET_EXEC"


//--------------------- .nv.info                  --------------------------
	.section	.nv.info,"",@"SHT_CUDA_INFO"
	.align	4


	//----- nvinfo : EIATTR_REGCOUNT
	.align		4
        /*0000*/ 	.byte	0x04, 0x2f
        /*0002*/ 	.short	(.L_1 - .L_0)
	.align		4
.L_0:
        /*0004*/ 	.word	index@(triton_poi_fused__to_copy_cat_16)
        /*0008*/ 	.word	0x0000001a


	//----- nvinfo : EIATTR_MIN_STACK_SIZE
	.align		4
.L_1:
        /*000c*/ 	.byte	0x04, 0x12
        /*000e*/ 	.short	(.L_3 - .L_2)
	.align		4
.L_2:
        /*0010*/ 	.word	index@(triton_poi_fused__to_copy_cat_16)
        /*0014*/ 	.word	0x00000000


	//----- nvinfo : EIATTR_FRAME_SIZE
	.align		4
.L_3:
        /*0018*/ 	.byte	0x04, 0x11
        /*001a*/ 	.short	(.L_5 - .L_4)
	.align		4
.L_4:
        /*001c*/ 	.word	index@(triton_poi_fused__to_copy_cat_16)
        /*0020*/ 	.word	0x00000000


	//----- nvinfo : EIATTR_MIN_STACK_SIZE
	.align		4
.L_5:
        /*0024*/ 	.byte	0x04, 0x12
        /*0026*/ 	.short	(.L_7 - .L_6)
	.align		4
.L_6:
        /*0028*/ 	.word	index@(triton_poi_fused__to_copy_cat_16)
        /*002c*/ 	.word	0x00000000
.L_7:


//--------------------- .nv.info.triton_poi_fused__to_copy_cat_16 --------------------------
	.section	.nv.info.triton_poi_fused__to_copy_cat_16,"",@"SHT_CUDA_INFO"
	.sectionflags	@""
	.align	4


	//----- nvinfo : EIATTR_CUDA_API_VERSION
	.align		4
        /*0000*/ 	.byte	0x04, 0x37
        /*0002*/ 	.short	(.L_9 - .L_8)
.L_8:
        /*0004*/ 	.word	0x0000007c


	//----- nvinfo : EIATTR_SW2861232_WAR
	.align		4
.L_9:
        /*0008*/ 	.byte	0x01, 0x35
	.zero		2


	//----- nvinfo : EIATTR_PARAM_CBANK
	.align		4
        /*000c*/ 	.byte	0x04, 0x0a
        /*000e*/ 	.short	(.L_11 - .L_10)
	.align		4
.L_10:
        /*0010*/ 	.word	index@(.nv.constant0.triton_poi_fused__to_copy_cat_16)
        /*0014*/ 	.short	0x0160
        /*0016*/ 	.short	0x0048


	//----- nvinfo : EIATTR_CBANK_PARAM_SIZE
	.align		4
.L_11:
        /*0018*/ 	.byte	0x03, 0x19
        /*001a*/ 	.short	0x0048


	//----- nvinfo : EIATTR_KPARAM_INFO
	.align		4
        /*001c*/ 	.byte	0x04, 0x17
        /*001e*/ 	.short	(.L_13 - .L_12)
.L_12:
        /*0020*/ 	.word	0x00000000
        /*0024*/ 	.short	0x0008
        /*0026*/ 	.short	0x0040
        /*0028*/ 	.byte	0x00, 0xf4, 0x21, 0x00


	//----- nvinfo : EIATTR_KPARAM_INFO
	.align		4
.L_13:
        /*002c*/ 	.byte	0x04, 0x17
        /*002e*/ 	.short	(.L_15 - .L_14)
.L_14:
        /*0030*/ 	.word	0x00000000
        /*0034*/ 	.short	0x0007
        /*0036*/ 	.short	0x0038
        /*0038*/ 	.byte	0x00, 0xf0, 0x11, 0x00


	//----- nvinfo : EIATTR_KPARAM_INFO
	.align		4
.L_15:
        /*003c*/ 	.byte	0x04, 0x17
        /*003e*/ 	.short	(.L_17 - .L_16)
.L_16:
        /*0040*/ 	.word	0x00000000
        /*0044*/ 	.short	0x0006
        /*0046*/ 	.short	0x0030
        /*0048*/ 	.byte	0x00, 0xf4, 0x21, 0x00


	//----- nvinfo : EIATTR_KPARAM_INFO
	.align		4
.L_17:
        /*004c*/ 	.byte	0x04, 0x17
        /*004e*/ 	.short	(.L_19 - .L_18)
.L_18:
        /*0050*/ 	.word	0x00000000
        /*0054*/ 	.short	0x0005
        /*0056*/ 	.short	0x0028
        /*0058*/ 	.byte	0x00, 0xf4, 0x21, 0x00


	//----- nvinfo : EIATTR_KPARAM_INFO
	.align		4
.L_19:
        /*005c*/ 	.byte	0x04, 0x17
        /*005e*/ 	.short	(.L_21 - .L_20)
.L_20:
        /*0060*/ 	.word	0x00000000
        /*0064*/ 	.short	0x0004
        /*0066*/ 	.short	0x0020
        /*0068*/ 	.byte	0x00, 0xf4, 0x21, 0x00


	//----- nvinfo : EIATTR_KPARAM_INFO
	.align		4
.L_21:
        /*006c*/ 	.byte	0x04, 0x17
        /*006e*/ 	.short	(.L_23 - .L_22)
.L_22:
        /*0070*/ 	.word	0x00000000
        /*0074*/ 	.short	0x0003
        /*0076*/ 	.short	0x0018
        /*0078*/ 	.byte	0x00, 0xf4, 0x21, 0x00


	//----- nvinfo : EIATTR_KPARAM_INFO
	.align		4
.L_23:
        /*007c*/ 	.byte	0x04, 0x17
        /*007e*/ 	.short	(.L_25 - .L_24)
.L_24:
        /*0080*/ 	.word	0x00000000
        /*0084*/ 	.short	0x0002
        /*0086*/ 	.short	0x0010
        /*0088*/ 	.byte	0x00, 0xf4, 0x21, 0x00


	//----- nvinfo : EIATTR_KPARAM_INFO
	.align		4
.L_25:
        /*008c*/ 	.byte	0x04, 0x17
        /*008e*/ 	.short	(.L_27 - .L_26)
.L_26:
        /*0090*/ 	.word	0x00000000
        /*0094*/ 	.short	0x0001
        /*0096*/ 	.short	0x0008
        /*0098*/ 	.byte	0x00, 0xf4, 0x21, 0x00


	//----- nvinfo : EIATTR_KPARAM_INFO
	.align		4
.L_27:
        /*009c*/ 	.byte	0x04, 0x17
        /*009e*/ 	.short	(.L_29 - .L_28)
.L_28:
        /*00a0*/ 	.word	0x00000000
        /*00a4*/ 	.short	0x0000
        /*00a6*/ 	.short	0x0000
        /*00a8*/ 	.byte	0x00, 0xf4, 0x21, 0x00


	//----- nvinfo : EIATTR_MAXREG_COUNT
	.align		4
.L_29:
        /*00ac*/ 	.byte	0x03, 0x1b
        /*00ae*/ 	.short	0x00ff


	//----- nvinfo : EIATTR_EXIT_INSTR_OFFSETS
	.align		4
        /*00b0*/ 	.byte	0x04, 0x1c
        /*00b2*/ 	.short	(.L_31 - .L_30)


	//   ....[0]....
.L_30:
        /*00b4*/ 	.word	0x000005e0


	//----- nvinfo : EIATTR_REQNTID
	.align		4
.L_31:
        /*00b8*/ 	.byte	0x04, 0x10
        /*00ba*/ 	.short	(.L_33 - .L_32)
.L_32:
        /*00bc*/ 	.word	0x00000100
        /*00c0*/ 	.word	0x00000001
        /*00c4*/ 	.word	0x00000001
.L_33:


//--------------------- .nv.callgraph             --------------------------
	.section	.nv.callgraph,"",@"SHT_CUDA_CALLGRAPH"
	.align	4
	.sectionentsize	8
	.align		4
        /*0000*/ 	.word	0x00000000
	.align		4
        /*0004*/ 	.word	0xffffffff
	.align		4
        /*0008*/ 	.word	0x00000000
	.align		4
        /*000c*/ 	.word	0xfffffffe
	.align		4
        /*0010*/ 	.word	0x00000000
	.align		4
        /*0014*/ 	.word	0xfffffffd
	.align		4
        /*0018*/ 	.word	0x00000000
	.align		4
        /*001c*/ 	.word	0xfffffffc


//--------------------- .nv.rel.action            --------------------------
	.section	.nv.rel.action,"",@"SHT_CUDA_RELOCINFO"
	.align	8
	.sectionentsize	8
        /*0000*/ 	.byte	0x73, 0x00, 0x00, 0x00, 0x00, 0x00, 0x00, 0x00, 0x00, 0x00, 0x00, 0x11, 0x25, 0x00, 0x05, 0x36


//--------------------- .nv.constant0.triton_poi_fused__to_copy_cat_16 --------------------------
	.section	.nv.constant0.triton_poi_fused__to_copy_cat_16,"a",@progbits
	.sectionflags	@""
	.align	4
.nv.constant0.triton_poi_fused__to_copy_cat_16:
	.zero		424


//--------------------- .text.triton_poi_fused__to_copy_cat_16 --------------------------
	.section	.text.triton_poi_fused__to_copy_cat_16,"ax",@progbits
	.sectioninfo	@"SHI_REGISTERS=26"
	.align	128
        .global         triton_poi_fused__to_copy_cat_16
        .type           triton_poi_fused__to_copy_cat_16,@function
        .size           triton_poi_fused__to_copy_cat_16,(.L_x_1 - triton_poi_fused__to_copy_cat_16)
        .other          triton_poi_fused__to_copy_cat_16,@"STO_CUDA_ENTRY STV_DEFAULT"
triton_poi_fused__to_copy_cat_16:
.text.triton_poi_fused__to_copy_cat_16:
[----:B------:R-:W-:Y:S02]  /*0000*/  IMAD.MOV.U32 R1, RZ, RZ, c[0x0][0x28] ;  /* 0x00000a00ff017624 */ /* 0x000fe400078e00ff */
[----:B------:R-:W0:Y:S01]  /*0010*/  S2R R0, SR_TID.X ;  /* 0x0000000000007919 */ /* 0x000e220000002100 */
[----:B------:R-:W-:Y:S01]  /*0020*/  IMAD.MOV.U32 R18, RZ, RZ, 0x2 ;  /* 0x00000002ff127424 */ /* 0x000fe200078e00ff */
[----:B------:R-:W-:Y:S01]  /*0030*/  CS2R R20, SRZ ;  /* 0x0000000000147805 */ /* 0x000fe2000001ff00 */
[----:B------:R-:W-:Y:S01]  /*0040*/  ULDC.64 UR4, c[0x0][0x118] ;  /* 0x0000460000047ab9 */ /* 0x000fe20000000a00 */
[----:B------:R-:W1:Y:S01]  /*0050*/  S2R R9, SR_CTAID.X ;  /* 0x0000000000097919 */ /* 0x000e620000002500 */
[----:B0-----:R-:W-:Y:S01]  /*0060*/  IMAD.SHL.U32 R0, R0, 0x2, RZ ;  /* 0x0000000200007824 */ /* 0x001fe200078e00ff */
[----:B-1----:R-:W-:-:S04]  /*0070*/  SHF.R.S32.HI R2, RZ, 0x16, R9 ;  /* 0x00000016ff027819 */ /* 0x002fc80000011409 */
[----:B------:R-:W-:Y:S02]  /*0080*/  LOP3.LUT R0, R0, 0x1fe, RZ, 0xc0, !PT ;  /* 0x000001fe00007812 */ /* 0x000fe400078ec0ff */
[----:B------:R-:W-:-:S03]  /*0090*/  SGXT R2, R2, 0x1 ;  /* 0x000000010202781a */ /* 0x000fc60000000200 */
[----:B------:R-:W-:-:S04]  /*00a0*/  IMAD R3, R9, 0x200, R0 ;  /* 0x0000020009037824 */ /* 0x000fc800078e0200 */
[----:B------:R-:W-:-:S05]  /*00b0*/  IMAD.HI R5, R3, 0x78787879, RZ ;  /* 0x7878787903057827 */ /* 0x000fca00078e02ff */
[----:B------:R-:W-:-:S04]  /*00c0*/  SHF.R.U32.HI R0, RZ, 0x1f, R5 ;  /* 0x0000001fff007819 */ /* 0x000fc80000011605 */
[----:B------:R-:W-:-:S04]  /*00d0*/  LEA.HI.SX32 R5, R5, R0, 0xf ;  /* 0x0000000005057211 */ /* 0x000fc800078f7aff */
[C---:B------:R-:W-:Y:S01]  /*00e0*/  PRMT R0, R5.reuse, 0x9910, RZ ;  /* 0x0000991005007816 */ /* 0x040fe200000000ff */
[----:B------:R-:W-:-:S04]  /*00f0*/  IMAD.SHL.U32 R11, R5, 0x1000, RZ ;  /* 0x00001000050b7824 */ /* 0x000fc800078e00ff */
[----:B------:R-:W-:-:S05]  /*0100*/  IMAD R0, R0, 0x2aab, RZ ;  /* 0x00002aab00007824 */ /* 0x000fca00078e02ff */
[----:B------:R-:W-:-:S04]  /*0110*/  SHF.R.S32.HI R0, RZ, 0x10, R0 ;  /* 0x00000010ff007819 */ /* 0x000fc80000011400 */
[----:B------:R-:W-:-:S04]  /*0120*/  LOP3.LUT R7, R0, 0xffff, RZ, 0xc0, !PT ;  /* 0x0000ffff00077812 */ /* 0x000fc800078ec0ff */
[----:B------:R-:W-:-:S04]  /*0130*/  SHF.R.U32.HI R0, RZ, 0x1, R7 ;  /* 0x00000001ff007819 */ /* 0x000fc80000011607 */
[----:B------:R-:W-:-:S04]  /*0140*/  LEA.HI R0, R7, R0, RZ, 0x11 ;  /* 0x0000000007007211 */ /* 0x000fc800078f88ff */
[----:B------:R-:W-:Y:S02]  /*0150*/  PRMT R7, R0, 0x9910, RZ ;  /* 0x0000991000077816 */ /* 0x000fe400000000ff */
[----:B------:R-:W-:Y:S01]  /*0160*/  LEA.HI R0, R2, R3, RZ, 0x6 ;  /* 0x0000000302007211 */ /* 0x000fe200078f30ff */
[----:B------:R-:W-:Y:S02]  /*0170*/  IMAD.MOV.U32 R2, RZ, RZ, RZ ;  /* 0x000000ffff027224 */ /* 0x000fe400078e00ff */
[----:B------:R-:W-:Y:S01]  /*0180*/  IMAD R7, R7, 0xc, RZ ;  /* 0x0000000c07077824 */ /* 0x000fe200078e02ff */
[----:B------:R-:W-:Y:S01]  /*0190*/  SHF.R.S32.HI R4, RZ, 0x6, R0 ;  /* 0x00000006ff047819 */ /* 0x000fe20000011400 */
[----:B------:R-:W-:-:S04]  /*01a0*/  IMAD.HI R8, R3, -0x5f5f5f5f, R2 ;  /* 0xa0a0a0a103087827 */ /* 0x000fc800078e0202 */
[----:B------:R-:W-:-:S04]  /*01b0*/  IMAD.HI R6, R4, 0x78787879, RZ ;  /* 0x7878787904067827 */ /* 0x000fc800078e02ff */
[----:B------:R-:W-:Y:S01]  /*01c0*/  IMAD.MOV R9, RZ, RZ, -R7 ;  /* 0x000000ffff097224 */ /* 0x000fe200078e0a07 */
[----:B------:R-:W-:-:S04]  /*01d0*/  SHF.R.U32.HI R7, RZ, 0x1f, R6 ;  /* 0x0000001fff077819 */ /* 0x000fc80000011606 */
[----:B------:R-:W-:Y:S02]  /*01e0*/  PRMT R2, R9, 0x7710, RZ ;  /* 0x0000771009027816 */ /* 0x000fe400000000ff */
[----:B------:R-:W-:Y:S02]  /*01f0*/  LEA.HI.SX32 R7, R6, R7, 0x15 ;  /* 0x0000000706077211 */ /* 0x000fe400078faaff */
[----:B------:R-:W-:Y:S01]  /*0200*/  SHF.R.U32.HI R9, RZ, 0x1f, R8 ;  /* 0x0000001fff097819 */ /* 0x000fe20000011608 */
[----:B------:R-:W-:Y:S02]  /*0210*/  IMAD.IADD R6, R5, 0x1, R2 ;  /* 0x0000000105067824 */ /* 0x000fe400078e0202 */
[----:B------:R-:W-:Y:S01]  /*0220*/  IMAD R2, R7, -0x1100, R4 ;  /* 0xffffef0007027824 */ /* 0x000fe200078e0204 */
[----:B------:R-:W-:Y:S02]  /*0230*/  LEA.HI.SX32 R9, R8, R9, 0xb ;  /* 0x0000000908097211 */ /* 0x000fe400078f5aff */
[----:B------:R-:W-:Y:S01]  /*0240*/  LOP3.LUT R7, R0, 0xffffffc0, RZ, 0xc0, !PT ;  /* 0xffffffc000077812 */ /* 0x000fe200078ec0ff */
[----:B------:R-:W-:Y:S01]  /*0250*/  IMAD R4, R2, 0x900, RZ ;  /* 0x0000090002047824 */ /* 0x000fe200078e02ff */
[----:B------:R-:W-:-:S02]  /*0260*/  PRMT R8, R6, 0x9910, RZ ;  /* 0x0000991006087816 */ /* 0x000fc400000000ff */
[----:B------:R-:W-:Y:S01]  /*0270*/  LEA R14, R5, R2, 0x8 ;  /* 0x00000002050e7211 */ /* 0x000fe200078e40ff */
[----:B------:R-:W-:Y:S02]  /*0280*/  IMAD.IADD R0, R3, 0x1, -R7 ;  /* 0x0000000103007824 */ /* 0x000fe400078e0a07 */
[C---:B------:R-:W-:Y:S02]  /*0290*/  IMAD R6, R9.reuse, 0x90000, R4 ;  /* 0x0009000009067824 */ /* 0x040fe400078e0204 */
[----:B------:R-:W-:Y:S01]  /*02a0*/  IMAD.SHL.U32 R7, R8, 0x40, RZ ;  /* 0x0000004008077824 */ /* 0x000fe200078e00ff */
[----:B------:R-:W-:Y:S01]  /*02b0*/  SHF.R.S32.HI R10, RZ, 0x1f, R0 ;  /* 0x0000001fff0a7819 */ /* 0x000fe20000011400 */
[----:B------:R-:W-:Y:S01]  /*02c0*/  IMAD R9, R9, 0x900000, R4 ;  /* 0x0090000009097824 */ /* 0x000fe200078e0204 */
[----:B------:R-:W-:Y:S02]  /*02d0*/  SHF.R.S32.HI R8, RZ, 0x1f, R6 ;  /* 0x0000001fff087819 */ /* 0x000fe40000011406 */
[----:B------:R-:W-:-:S02]  /*02e0*/  IADD3 R12, P0, P1, R6, R0, R7 ;  /* 0x00000000060c7210 */ /* 0x000fc4000791e007 */
[--C-:B------:R-:W-:Y:S02]  /*02f0*/  SHF.R.S32.HI R13, RZ, 0x1f, R7.reuse ;  /* 0x0000001fff0d7819 */ /* 0x100fe40000011407 */
[----:B------:R-:W-:Y:S02]  /*0300*/  IADD3 R9, R9, R0, R7 ;  /* 0x0000000009097210 */ /* 0x000fe40007ffe007 */
[----:B------:R-:W-:Y:S01]  /*0310*/  IADD3.X R15, R8, R10, R13, P0, P1 ;  /* 0x0000000a080f7210 */ /* 0x000fe200007e240d */
[----:B------:R-:W-:Y:S01]  /*0320*/  IMAD.MOV.U32 R10, RZ, RZ, RZ ;  /* 0x000000ffff0a7224 */ /* 0x000fe200078e00ff */
[C---:B------:R-:W-:Y:S02]  /*0330*/  ISETP.GE.AND P0, PT, R2.reuse, 0x100, PT ;  /* 0x000001000200780c */ /* 0x040fe40003f06270 */
[----:B------:R-:W-:Y:S02]  /*0340*/  ISETP.GT.AND P1, PT, R2, 0xff, PT ;  /* 0x000000ff0200780c */ /* 0x000fe40003f24270 */
[----:B------:R-:W-:-:S02]  /*0350*/  LEA R4, P2, R12, c[0x0][0x160], 0x1 ;  /* 0x000058000c047a11 */ /* 0x000fc400078408ff */
[----:B------:R-:W-:Y:S02]  /*0360*/  IADD3 R9, R9, -0x8fd00, RZ ;  /* 0xfff7030009097810 */ /* 0x000fe40007ffe0ff */
[----:B------:R-:W-:Y:S02]  /*0370*/  SHF.R.S32.HI R6, RZ, 0x1f, R2 ;  /* 0x0000001fff067819 */ /* 0x000fe40000011402 */
[----:B------:R-:W-:Y:S01]  /*0380*/  IADD3 R8, P3, R2, R11, RZ ;  /* 0x0000000b02087210 */ /* 0x000fe20007f7e0ff */
[----:B------:R-:W-:Y:S01]  /*0390*/  IMAD.WIDE R18, R9, R18, c[0x0][0x178] ;  /* 0x00005e0009127625 */ /* 0x000fe200078e0212 */
[----:B------:R-:W-:Y:S02]  /*03a0*/  LEA.HI.X R5, R12, c[0x0][0x164], R15, 0x1, P2 ;  /* 0x000059000c057a11 */ /* 0x000fe400010f0c0f */
[----:B------:R-:W-:Y:S01]  /*03b0*/  LEA.HI.X.SX32 R13, R11, R6, 0x1, P3 ;  /* 0x000000060b0d7211 */ /* 0x000fe200018f0eff */
[----:B------:R-:W-:Y:S01]  /*03c0*/  IMAD.MOV.U32 R11, RZ, RZ, 0x4 ;  /* 0x00000004ff0b7424 */ /* 0x000fe200078e00ff */
[----:B------:R-:W-:Y:S01]  /*03d0*/  LEA R6, P2, R8, c[0x0][0x180], 0x2 ;  /* 0x0000600008067a11 */ /* 0x000fe200078410ff */
[----:B------:R-:W2:Y:S01]  /*03e0*/  @!P0 LDG.E R10, [R4.64+0x600] ;  /* 0x00060004040a8981 */ /* 0x000ea2000c1e1900 */
[----:B------:R-:W-:Y:S01]  /*03f0*/  IMAD.MOV.U32 R2, RZ, RZ, RZ ;  /* 0x000000ffff027224 */ /* 0x000fe200078e00ff */
[----:B------:R-:W-:Y:S01]  /*0400*/  CS2R R22, SRZ ;  /* 0x0000000000167805 */ /* 0x000fe2000001ff00 */
[----:B------:R-:W-:Y:S01]  /*0410*/  IMAD.WIDE R14, R14, R11, c[0x0][0x168] ;  /* 0x00005a000e0e7625 */ /* 0x000fe200078e020b */
[----:B------:R-:W3:Y:S01]  /*0420*/  @P1 LDG.E R21, [R18.64] ;  /* 0x0000000412151981 */ /* 0x000ee2000c1e1900 */
[----:B------:R-:W-:-:S02]  /*0430*/  LEA.HI.X R7, R8, c[0x0][0x184], R13, 0x2, P2 ;  /* 0x0000610008077a11 */ /* 0x000fc400010f140d */
[----:B------:R-:W-:Y:S01]  /*0440*/  CS2R R12, SRZ ;  /* 0x00000000000c7805 */ /* 0x000fe2000001ff00 */
[----:B------:R0:W4:Y:S01]  /*0450*/  @!P0 LDG.E.EL R20, [R14.64] ;  /* 0x000000040e148981 */ /* 0x000122000c2e1900 */
[----:B------:R-:W-:Y:S01]  /*0460*/  CS2R R8, SRZ ;  /* 0x0000000000087805 */ /* 0x000fe2000001ff00 */
[CC--:B------:R-:W-:Y:S02]  /*0470*/  IMAD.WIDE R16, R0.reuse, R11.reuse, c[0x0][0x170] ;  /* 0x00005c0000107625 */ /* 0x0c0fe400078e020b */
[----:B------:R0:W5:Y:S04]  /*0480*/  @!P0 LDG.E.EL R2, [R14.64] ;  /* 0x000000040e028981 */ /* 0x000168000c2e1900 */
[----:B------:R-:W5:Y:S04]  /*0490*/  @P1 LDG.E.EL R22, [R6.64+-0x400] ;  /* 0xfffc000406161981 */ /* 0x000f68000c2e1900 */
[----:B------:R-:W5:Y:S01]  /*04a0*/  @P1 LDG.E.EL R23, [R6.64+-0x400] ;  /* 0xfffc000406171981 */ /* 0x000f62000c2e1900 */
[----:B0-----:R-:W-:-:S03]  /*04b0*/  IMAD.WIDE R14, R0, R11, c[0x0][0x188] ;  /* 0x00006200000e7625 */ /* 0x001fc600078e020b */
[----:B------:R-:W5:Y:S04]  /*04c0*/  @!P0 LDG.E.EL.64 R12, [R16.64] ;  /* 0x00000004100c8981 */ /* 0x000f68000c2e1b00 */
[----:B------:R-:W5:Y:S01]  /*04d0*/  @P1 LDG.E.EL.64 R8, [R14.64] ;  /* 0x000000040e081981 */ /* 0x000f62000c2e1b00 */
[----:B--2---:R-:W-:Y:S02]  /*04e0*/  PRMT R0, R10, 0x7632, R0 ;  /* 0x000076320a007816 */ /* 0x004fe40000000000 */
[----:B---3--:R-:W-:-:S03]  /*04f0*/  PRMT R4, R21, 0x7632, R4 ;  /* 0x0000763215047816 */ /* 0x008fc60000000004 */
[----:B------:R-:W-:Y:S01]  /*0500*/  IMAD.U32 R19, R0, 0x10000, RZ ;  /* 0x0001000000137824 */ /* 0x000fe200078e00ff */
[----:B------:R-:W-:Y:S01]  /*0510*/  SHF.L.U32 R5, R10, 0x10, RZ ;  /* 0x000000100a057819 */ /* 0x000fe200000006ff */
[----:B------:R-:W-:Y:S02]  /*0520*/  IMAD.U32 R21, R21, 0x10000, RZ ;  /* 0x0001000015157824 */ /* 0x000fe400078e00ff */
[----:B------:R-:W-:Y:S02]  /*0530*/  IMAD.U32 R4, R4, 0x10000, RZ ;  /* 0x0001000004047824 */ /* 0x000fe400078e00ff */
[----:B----4-:R-:W-:Y:S01]  /*0540*/  FMUL R5, R5, R20 ;  /* 0x0000001405057220 */ /* 0x010fe20000400000 */
[----:B-----5:R-:W-:Y:S01]  /*0550*/  FMUL R2, R19, R2 ;  /* 0x0000000213027220 */ /* 0x020fe20000400000 */
[----:B------:R-:W-:Y:S01]  /*0560*/  FMUL R21, R21, R22 ;  /* 0x0000001615157220 */ /* 0x000fe20000400000 */
[----:B------:R-:W-:Y:S01]  /*0570*/  FMUL R4, R4, R23 ;  /* 0x0000001704047220 */ /* 0x000fe20000400000 */
[----:B------:R-:W-:Y:S01]  /*0580*/  FMUL R12, R5, R12 ;  /* 0x0000000c050c7220 */ /* 0x000fe20000400000 */
[----:B------:R-:W-:Y:S01]  /*0590*/  FMUL R13, R2, R13 ;  /* 0x0000000d020d7220 */ /* 0x000fe20000400000 */
[----:B------:R-:W-:Y:S01]  /*05a0*/  IMAD.WIDE R2, R3, R11, c[0x0][0x190] ;  /* 0x0000640003027625 */ /* 0x000fe200078e020b */
[----:B------:R-:W-:Y:S01]  /*05b0*/  @P0 FMUL R12, R21, R8 ;  /* 0x00000008150c0220 */ /* 0x000fe20000400000 */
[----:B------:R-:W-:-:S05]  /*05c0*/  @P0 FMUL R13, R4, R9 ;  /* 0x00000009040d0220 */ /* 0x000fca0000400000 */
[----:B------:R-:W-:Y:S01]  /*05d0*/  STG.E.64 [R2.64], R12 ;  /* 0x0000000c02007986 */ /* 0x000fe2000c101b04 */
[----:B------:R-:W-:Y:S05]  /*05e0*/  EXIT ;  /* 0x000000000000794d */ /* 0x000fea0003800000 */
.L_x_0:
[----:B------:R-:W-:-:S00]  /*05f0*/  BRA `(.L_x_0) ;  /* 0xfffffff000007947 */ /* 0x000fc0000383ffff */
[----:B------:R-:W-:-:S00]  /*0600*/  NOP ;  /* 0x0000000000007918 */ /* 0x000fc00000000000 */
[----:B------:R-:W-:-:S00]  /*0610*/  NOP ;  /* 0x0000000000007918 */ /* 0x000fc00000000000 */
[----:B------:R-:W-:-:S00]  /*0620*/  NOP ;  /* 0x0000000000007918 */ /* 0x000fc00000000000 */
[----:B------:R-:W-:-:S00]  /*0630*/  NOP ;  /* 0x0000000000007918 */ /* 0x000fc00000000000 */
[----:B------:R-:W-:-:S00]  /*0640*/  NOP ;  /* 0x0000000000007918 */ /* 0x000fc00000000000 */
[----:B------:R-:W-:-:S00]  /*0650*/  NOP ;  /* 0x0000000000007918 */ /* 0x000fc00000000000 */
[----:B------:R-:W-:-:S00]  /*0660*/  NOP ;  /* 0x0000000000007918 */ /* 0x000fc00000000000 */
[----:B------:R-:W-:-:S00]  /*0670*/  NOP ;  /* 0x0000000000007918 */ /* 0x000fc00000000000 */
.L_x_1:
